//
// Generated by NVIDIA NVVM Compiler
//
// Compiler Build ID: CL-36424714
// Cuda compilation tools, release 13.0, V13.0.88
// Based on NVVM 20.0.0
//

.version 9.0
.target sm_100
.address_size 64

	// .globl	_Z22linear_bias_fwd_kernelPKfiiS0_Pf

.visible .entry _Z22linear_bias_fwd_kernelPKfiiS0_Pf(
	.param .u64 .ptr .align 1 _Z22linear_bias_fwd_kernelPKfiiS0_Pf_param_0,
	.param .u32 _Z22linear_bias_fwd_kernelPKfiiS0_Pf_param_1,
	.param .u32 _Z22linear_bias_fwd_kernelPKfiiS0_Pf_param_2,
	.param .u64 .ptr .align 1 _Z22linear_bias_fwd_kernelPKfiiS0_Pf_param_3,
	.param .u64 .ptr .align 1 _Z22linear_bias_fwd_kernelPKfiiS0_Pf_param_4
)
{
	.reg .pred 	%p<4>;
	.reg .b32 	%r<9>;
	.reg .b32 	%f<4>;
	.reg .b64 	%rd<12>;

	ld.param.u64 	%rd1, [_Z22linear_bias_fwd_kernelPKfiiS0_Pf_param_0];
	ld.param.u32 	%r2, [_Z22linear_bias_fwd_kernelPKfiiS0_Pf_param_1];
	ld.param.u32 	%r3, [_Z22linear_bias_fwd_kernelPKfiiS0_Pf_param_2];
	ld.param.u64 	%rd2, [_Z22linear_bias_fwd_kernelPKfiiS0_Pf_param_3];
	ld.param.u64 	%rd3, [_Z22linear_bias_fwd_kernelPKfiiS0_Pf_param_4];
	mov.u32 	%r4, %tid.x;
	mov.u32 	%r5, %ctaid.x;
	mov.u32 	%r6, %ntid.x;
	mad.lo.s32 	%r1, %r5, %r6, %r4;
	div.s32 	%r7, %r1, %r2;
	setp.lt.s32 	%p1, %r2, 0;
	setp.ge.s32 	%p2, %r7, %r3;
	or.pred  	%p3, %p1, %p2;
	@%p3 bra 	$L__BB0_2;
	cvta.to.global.u64 	%rd4, %rd1;
	cvta.to.global.u64 	%rd5, %rd2;
	cvta.to.global.u64 	%rd6, %rd3;
	mul.wide.s32 	%rd7, %r1, 4;
	add.s64 	%rd8, %rd4, %rd7;
	ld.global.f32 	%f1, [%rd8];
	rem.s32 	%r8, %r1, %r2;
	mul.wide.s32 	%rd9, %r8, 4;
	add.s64 	%rd10, %rd5, %rd9;
	ld.global.f32 	%f2, [%rd10];
	add.f32 	%f3, %f1, %f2;
	add.s64 	%rd11, %rd6, %rd7;
	st.global.f32 	[%rd11], %f3;
$L__BB0_2:
	ret;

}
	// .globl	_Z22linear_bias_bwd_kernelPKfiiPf
.visible .entry _Z22linear_bias_bwd_kernelPKfiiPf(
	.param .u64 .ptr .align 1 _Z22linear_bias_bwd_kernelPKfiiPf_param_0,
	.param .u32 _Z22linear_bias_bwd_kernelPKfiiPf_param_1,
	.param .u32 _Z22linear_bias_bwd_kernelPKfiiPf_param_2,
	.param .u64 .ptr .align 1 _Z22linear_bias_bwd_kernelPKfiiPf_param_3
)
{
	.reg .pred 	%p<4>;
	.reg .b32 	%r<9>;
	.reg .b32 	%f<3>;
	.reg .b64 	%rd<9>;

	ld.param.u64 	%rd1, [_Z22linear_bias_bwd_kernelPKfiiPf_param_0];
	ld.param.u32 	%r2, [_Z22linear_bias_bwd_kernelPKfiiPf_param_1];
	ld.param.u32 	%r3, [_Z22linear_bias_bwd_kernelPKfiiPf_param_2];
	ld.param.u64 	%rd2, [_Z22linear_bias_bwd_kernelPKfiiPf_param_3];
	mov.u32 	%r4, %tid.x;
	mov.u32 	%r5, %ctaid.x;
	mov.u32 	%r6, %ntid.x;
	mad.lo.s32 	%r1, %r5, %r6, %r4;
	div.s32 	%r7, %r1, %r2;
	setp.lt.s32 	%p1, %r2, 0;
	setp.ge.s32 	%p2, %r7, %r3;
	or.pred  	%p3, %p1, %p2;
	@%p3 bra 	$L__BB1_2;
	cvta.to.global.u64 	%rd3, %rd1;
	cvta.to.global.u64 	%rd4, %rd2;
	rem.s32 	%r8, %r1, %r2;
	mul.wide.s32 	%rd5, %r8, 4;
	add.s64 	%rd6, %rd4, %rd5;
	mul.wide.s32 	%rd7, %r1, 4;
	add.s64 	%rd8, %rd3, %rd7;
	ld.global.f32 	%f1, [%rd8];
	atom.global.add.f32 	%f2, [%rd6], %f1;
$L__BB1_2:
	ret;

}


// ===== COMPILED SASS (sm_100) =====

	.target	sm_100

	.elftype	@"ET_EXEC"


//--------------------- .note.nv.tkinfo           --------------------------
	.section	.note.nv.tkinfo,"",@"SHT_NOTE"
	.sectionflags	@"SHF_NOTE_NV_TKINFO"
	.tkinfo
        /*0018*/ 	.word	0x00000002
        /*0030*/ 	.string	""
        /*0030*/ 	.string	"ptxas"
        /*0030*/ 	.string	"Cuda compilation tools, release 13.0, V13.0.88"
        /*0030*/ 	.string	"Build cuda_13.0.r13.0/compiler.36424714_0"
        /*0030*/ 	.string	"-arch sm_100 -m 64 "



//--------------------- .note.nv.cuinfo           --------------------------
	.section	.note.nv.cuinfo,"",@"SHT_NOTE"
	.sectionflags	@"SHF_NOTE_NV_CUINFO"
        /*0018*/ 	.short	0x0002
        /*001a*/ 	.short	0x0064
        /*001c*/ 	.short	0x0082
	.zero		2


//--------------------- .nv.info                  --------------------------
	.section	.nv.info,"",@"SHT_CUDA_INFO"
	.align	4


	//----- nvinfo : EIATTR_REGCOUNT
	.align		4
        /*0000*/ 	.byte	0x04, 0x2f
        /*0002*/ 	.short	(.L_1 - .L_0)
	.align		4
.L_0:
        /*0004*/ 	.word	index@(_Z22linear_bias_fwd_kernelPKfiiS0_Pf)
        /*0008*/ 	.word	0x0000000c


	//----- nvinfo : EIATTR_FRAME_SIZE
	.align		4
.L_1:
        /*000c*/ 	.byte	0x04, 0x11
        /*000e*/ 	.short	(.L_3 - .L_2)
	.align		4
.L_2:
        /*0010*/ 	.word	index@(_Z22linear_bias_fwd_kernelPKfiiS0_Pf)
        /*0014*/ 	.word	0x00000000


	//----- nvinfo : EIATTR_REGCOUNT
	.align		4
.L_3:
        /*0018*/ 	.byte	0x04, 0x2f
        /*001a*/ 	.short	(.L_5 - .L_4)
	.align		4
.L_4:
        /*001c*/ 	.word	index@(_Z22linear_bias_bwd_kernelPKfiiPf)
        /*0020*/ 	.word	0x0000000c


	//----- nvinfo : EIATTR_FRAME_SIZE
	.align		4
.L_5:
        /*0024*/ 	.byte	0x04, 0x11
        /*0026*/ 	.short	(.L_7 - .L_6)
	.align		4
.L_6:
        /*0028*/ 	.word	index@(_Z22linear_bias_bwd_kernelPKfiiPf)
        /*002c*/ 	.word	0x00000000


	//----- nvinfo : EIATTR_MIN_STACK_SIZE
	.align		4
.L_7:
        /*0030*/ 	.byte	0x04, 0x12
        /*0032*/ 	.short	(.L_9 - .L_8)
	.align		4
.L_8:
        /*0034*/ 	.word	index@(_Z22linear_bias_bwd_kernelPKfiiPf)
        /*0038*/ 	.word	0x00000000


	//----- nvinfo : EIATTR_MIN_STACK_SIZE
	.align		4
.L_9:
        /*003c*/ 	.byte	0x04, 0x12
        /*003e*/ 	.short	(.L_11 - .L_10)
	.align		4
.L_10:
        /*0040*/ 	.word	index@(_Z22linear_bias_fwd_kernelPKfiiS0_Pf)
        /*0044*/ 	.word	0x00000000
.L_11:


//--------------------- .nv.compat                --------------------------
	.section	.nv.compat,"",@"SHT_CUDA_COMPAT_INFO"
	.align	4
        /*0000*/ 	.byte	0x02, 0x09, 0x00, 0x00, 0x02, 0x02, 0x01, 0x00, 0x02, 0x05, 0x05, 0x00, 0x03, 0x07, 0x01, 0x01
        /*0010*/ 	.byte	0x02, 0x03, 0x00, 0x00, 0x02, 0x06, 0x01, 0x00, 0x04, 0x0b, 0x08, 0x00, 0x09, 0x00, 0x00, 0x00
        /*0020*/ 	.byte	0x00, 0x00, 0x00, 0x00


//--------------------- .nv.info._Z22linear_bias_bwd_kernelPKfiiPf --------------------------
	.section	.nv.info._Z22linear_bias_bwd_kernelPKfiiPf,"",@"SHT_CUDA_INFO"
	.sectionflags	@""
	.align	4


	//----- nvinfo : EIATTR_CUDA_API_VERSION
	.align		4
        /*0000*/ 	.byte	0x04, 0x37
        /*0002*/ 	.short	(.L_13 - .L_12)
.L_12:
        /*0004*/ 	.word	0x00000082


	//----- nvinfo : EIATTR_KPARAM_INFO
	.align		4
.L_13:
        /*0008*/ 	.byte	0x04, 0x17
        /*000a*/ 	.short	(.L_15 - .L_14)
.L_14:
        /*000c*/ 	.word	0x00000000
        /*0010*/ 	.short	0x0003
        /*0012*/ 	.short	0x0010
        /*0014*/ 	.byte	0x00, 0xf5, 0x21, 0x00


	//----- nvinfo : EIATTR_KPARAM_INFO
	.align		4
.L_15:
        /*0018*/ 	.byte	0x04, 0x17
        /*001a*/ 	.short	(.L_17 - .L_16)
.L_16:
        /*001c*/ 	.word	0x00000000
        /*0020*/ 	.short	0x0002
        /*0022*/ 	.short	0x000c
        /*0024*/ 	.byte	0x00, 0xf0, 0x11, 0x00


	//----- nvinfo : EIATTR_KPARAM_INFO
	.align		4
.L_17:
        /*0028*/ 	.byte	0x04, 0x17
        /*002a*/ 	.short	(.L_19 - .L_18)
.L_18:
        /*002c*/ 	.word	0x00000000
        /*0030*/ 	.short	0x0001
        /*0032*/ 	.short	0x0008
        /*0034*/ 	.byte	0x00, 0xf0, 0x11, 0x00


	//----- nvinfo : EIATTR_KPARAM_INFO
	.align		4
.L_19:
        /*0038*/ 	.byte	0x04, 0x17
        /*003a*/ 	.short	(.L_21 - .L_20)
.L_20:
        /*003c*/ 	.word	0x00000000
        /*0040*/ 	.short	0x0000
        /*0042*/ 	.short	0x0000
        /*0044*/ 	.byte	0x00, 0xf5, 0x21, 0x00


	//----- nvinfo : EIATTR_SPARSE_MMA_MASK
	.align		4
.L_21:
        /*0048*/ 	.byte	0x03, 0x50
        /*004a*/ 	.short	0x0000


	//----- nvinfo : EIATTR_MAXREG_COUNT
	.align		4
        /*004c*/ 	.byte	0x03, 0x1b
        /*004e*/ 	.short	0x00ff


	//----- nvinfo : EIATTR_MERCURY_ISA_VERSION
	.align		4
        /*0050*/ 	.byte	0x03, 0x5f
        /*0052*/ 	.short	0x0101


	//----- nvinfo : EIATTR_VRC_CTA_INIT_COUNT
	.align		4
        /*0054*/ 	.byte	0x02, 0x4a
	.zero		1
	.zero		1


	//----- nvinfo : EIATTR_EXIT_INSTR_OFFSETS
	.align		4
        /*0058*/ 	.byte	0x04, 0x1c
        /*005a*/ 	.short	(.L_23 - .L_22)


	//   ....[0]....
.L_22:
        /*005c*/ 	.word	0x00000210


	//   ....[1]....
        /*0060*/ 	.word	0x000002f0


	//----- nvinfo : EIATTR_CBANK_PARAM_SIZE
	.align		4
.L_23:
        /*0064*/ 	.byte	0x03, 0x19
        /*0066*/ 	.short	0x0018


	//----- nvinfo : EIATTR_PARAM_CBANK
	.align		4
        /*0068*/ 	.byte	0x04, 0x0a
        /*006a*/ 	.short	(.L_25 - .L_24)
	.align		4
.L_24:
        /*006c*/ 	.word	index@(.nv.constant0._Z22linear_bias_bwd_kernelPKfiiPf)
        /*0070*/ 	.short	0x0380
        /*0072*/ 	.short	0x0018


	//----- nvinfo : EIATTR_SW_WAR
	.align		4
.L_25:
        /*0074*/ 	.byte	0x04, 0x36
        /*0076*/ 	.short	(.L_27 - .L_26)
.L_26:
        /*0078*/ 	.word	0x00000008
.L_27:


//--------------------- .nv.info._Z22linear_bias_fwd_kernelPKfiiS0_Pf --------------------------
	.section	.nv.info._Z22linear_bias_fwd_kernelPKfiiS0_Pf,"",@"SHT_CUDA_INFO"
	.sectionflags	@""
	.align	4


	//----- nvinfo : EIATTR_CUDA_API_VERSION
	.align		4
        /*0000*/ 	.byte	0x04, 0x37
        /*0002*/ 	.short	(.L_29 - .L_28)
.L_28:
        /*0004*/ 	.word	0x00000082


	//----- nvinfo : EIATTR_KPARAM_INFO
	.align		4
.L_29:
        /*0008*/ 	.byte	0x04, 0x17
        /*000a*/ 	.short	(.L_31 - .L_30)
.L_30:
        /*000c*/ 	.word	0x00000000
        /*0010*/ 	.short	0x0004
        /*0012*/ 	.short	0x0018
        /*0014*/ 	.byte	0x00, 0xf5, 0x21, 0x00


	//----- nvinfo : EIATTR_KPARAM_INFO
	.align		4
.L_31:
        /*0018*/ 	.byte	0x04, 0x17
        /*001a*/ 	.short	(.L_33 - .L_32)
.L_32:
        /*001c*/ 	.word	0x00000000
        /*0020*/ 	.short	0x0003
        /*0022*/ 	.short	0x0010
        /*0024*/ 	.byte	0x00, 0xf5, 0x21, 0x00


	//----- nvinfo : EIATTR_KPARAM_INFO
	.align		4
.L_33:
        /*0028*/ 	.byte	0x04, 0x17
        /*002a*/ 	.short	(.L_35 - .L_34)
.L_34:
        /*002c*/ 	.word	0x00000000
        /*0030*/ 	.short	0x0002
        /*0032*/ 	.short	0x000c
        /*0034*/ 	.byte	0x00, 0xf0, 0x11, 0x00


	//----- nvinfo : EIATTR_KPARAM_INFO
	.align		4
.L_35:
        /*0038*/ 	.byte	0x04, 0x17
        /*003a*/ 	.short	(.L_37 - .L_36)
.L_36:
        /*003c*/ 	.word	0x00000000
        /*0040*/ 	.short	0x0001
        /*0042*/ 	.short	0x0008
        /*0044*/ 	.byte	0x00, 0xf0, 0x11, 0x00


	//----- nvinfo : EIATTR_KPARAM_INFO
	.align		4
.L_37:
        /*0048*/ 	.byte	0x04, 0x17
        /*004a*/ 	.short	(.L_39 - .L_38)
.L_38:
        /*004c*/ 	.word	0x00000000
        /*0050*/ 	.short	0x0000
        /*0052*/ 	.short	0x0000
        /*0054*/ 	.byte	0x00, 0xf5, 0x21, 0x00


	//----- nvinfo : EIATTR_SPARSE_MMA_MASK
	.align		4
.L_39:
        /*0058*/ 	.byte	0x03, 0x50
        /*005a*/ 	.short	0x0000


	//----- nvinfo : EIATTR_MAXREG_COUNT
	.align		4
        /*005c*/ 	.byte	0x03, 0x1b
        /*005e*/ 	.short	0x00ff


	//----- nvinfo : EIATTR_MERCURY_ISA_VERSION
	.align		4
        /*0060*/ 	.byte	0x03, 0x5f
        /*0062*/ 	.short	0x0101


	//----- nvinfo : EIATTR_VRC_CTA_INIT_COUNT
	.align		4
        /*0064*/ 	.byte	0x02, 0x4a
	.zero		1
	.zero		1


	//----- nvinfo : EIATTR_EXIT_INSTR_OFFSETS
	.align		4
        /*0068*/ 	.byte	0x04, 0x1c
        /*006a*/ 	.short	(.L_41 - .L_40)


	//   ....[0]....
.L_40:
        /*006c*/ 	.word	0x00000210


	//   ....[1]....
        /*0070*/ 	.word	0x00000330


	//----- nvinfo : EIATTR_CBANK_PARAM_SIZE
	.align		4
.L_41:
        /*0074*/ 	.byte	0x03, 0x19
        /*0076*/ 	.short	0x0020


	//----- nvinfo : EIATTR_PARAM_CBANK
	.align		4
        /*0078*/ 	.byte	0x04, 0x0a
        /*007a*/ 	.short	(.L_43 - .L_42)
	.align		4
.L_42:
        /*007c*/ 	.word	index@(.nv.constant0._Z22linear_bias_fwd_kernelPKfiiS0_Pf)
        /*0080*/ 	.short	0x0380
        /*0082*/ 	.short	0x0020


	//----- nvinfo : EIATTR_SW_WAR
	.align		4
.L_43:
        /*0084*/ 	.byte	0x04, 0x36
        /*0086*/ 	.short	(.L_45 - .L_44)
.L_44:
        /*0088*/ 	.word	0x00000008
.L_45:


//--------------------- .nv.callgraph             --------------------------
	.section	.nv.callgraph,"",@"SHT_CUDA_CALLGRAPH"
	.align	4
	.sectionentsize	8
	.align		4
        /*0000*/ 	.word	0x00000000
	.align		4
        /*0004*/ 	.word	0xffffffff
	.align		4
        /*0008*/ 	.word	0x00000000
	.align		4
        /*000c*/ 	.word	0xfffffffe
	.align		4
        /*0010*/ 	.word	0x00000000
	.align		4
        /*0014*/ 	.word	0xfffffffd
	.align		4
        /*0018*/ 	.word	0x00000000
	.align		4
        /*001c*/ 	.word	0xfffffffc


//--------------------- .text._Z22linear_bias_bwd_kernelPKfiiPf --------------------------
	.section	.text._Z22linear_bias_bwd_kernelPKfiiPf,"ax",@progbits
	.align	128
        .global         _Z22linear_bias_bwd_kernelPKfiiPf
        .type           _Z22linear_bias_bwd_kernelPKfiiPf,@function
        .size           _Z22linear_bias_bwd_kernelPKfiiPf,(.L_x_2 - _Z22linear_bias_bwd_kernelPKfiiPf)
        .other          _Z22linear_bias_bwd_kernelPKfiiPf,@"STO_CUDA_ENTRY STV_DEFAULT"
_Z22linear_bias_bwd_kernelPKfiiPf:
.text._Z22linear_bias_bwd_kernelPKfiiPf:
[----:B------:R-:W-:Y:S08]  /*0000*/  LDC R1, c[0x0][0x37c] ;  /* 0x0000df00ff017b82 */ /* 0x000ff00000000800 */
[----:B------:R-:W0:Y:S01]  /*0010*/  LDC R8, c[0x0][0x388] ;  /* 0x0000e200ff087b82 */ /* 0x000e220000000800 */
[----:B------:R-:W1:Y:S07]  /*0020*/  S2R R7, SR_TID.X ;  /* 0x0000000000077919 */ /* 0x000e6e0000002100 */
[----:B------:R-:W1:Y:S08]  /*0030*/  S2UR UR4, SR_CTAID.X ;  /* 0x00000000000479c3 */ /* 0x000e700000002500 */
[----:B------:R-:W1:Y:S01]  /*0040*/  LDC R6, c[0x0][0x360] ;  /* 0x0000d800ff067b82 */ /* 0x000e620000000800 */
[----:B0-----:R-:W-:-:S04]  /*0050*/  IABS R0, R8 ;  /* 0x0000000800007213 */ /* 0x001fc80000000000 */
[----:B------:R-:W0:Y:S01]  /*0060*/  I2F.RP R4, R0 ;  /* 0x0000000000047306 */ /* 0x000e220000209400 */
[----:B-1----:R-:W-:Y:S01]  /*0070*/  IMAD R7, R6, UR4, R7 ;  /* 0x0000000406077c24 */ /* 0x002fe2000f8e0207 */
[----:B------:R-:W1:Y:S01]  /*0080*/  LDCU UR4, c[0x0][0x38c] ;  /* 0x00007180ff0477ac */ /* 0x000e620008000800 */
[----:B------:R-:W-:-:S05]  /*0090*/  LOP3.LUT R6, RZ, R8, RZ, 0x33, !PT ;  /* 0x00000008ff067212 */ /* 0x000fca00078e33ff */
[----:B0-----:R-:W0:Y:S01]  /*00a0*/  MUFU.RCP R4, R4 ;  /* 0x0000000400047308 */ /* 0x001e220000001000 */
[----:B------:R-:W-:Y:S01]  /*00b0*/  IABS R9, R7 ;  /* 0x0000000700097213 */ /* 0x000fe20000000000 */
[----:B0-----:R-:W-:-:S06]  /*00c0*/  VIADD R2, R4, 0xffffffe ;  /* 0x0ffffffe04027836 */ /* 0x001fcc0000000000 */
[----:B------:R0:W2:Y:S02]  /*00d0*/  F2I.FTZ.U32.TRUNC.NTZ R3, R2 ;  /* 0x0000000200037305 */ /* 0x0000a4000021f000 */
[----:B0-----:R-:W-:Y:S02]  /*00e0*/  IMAD.MOV.U32 R2, RZ, RZ, RZ ;  /* 0x000000ffff027224 */ /* 0x001fe400078e00ff */
[----:B--2---:R-:W-:-:S04]  /*00f0*/  IMAD.MOV R5, RZ, RZ, -R3 ;  /* 0x000000ffff057224 */ /* 0x004fc800078e0a03 */
[----:B------:R-:W-:-:S04]  /*0100*/  IMAD R5, R5, R0, RZ ;  /* 0x0000000005057224 */ /* 0x000fc800078e02ff */
[----:B------:R-:W-:Y:S01]  /*0110*/  IMAD.HI.U32 R3, R3, R5, R2 ;  /* 0x0000000503037227 */ /* 0x000fe200078e0002 */
[----:B------:R-:W-:-:S04]  /*0120*/  LOP3.LUT R2, R7, R8, RZ, 0x3c, !PT ;  /* 0x0000000807027212 */ /* 0x000fc800078e3cff */
[----:B------:R-:W-:Y:S01]  /*0130*/  ISETP.GE.AND P0, PT, R2, RZ, PT ;  /* 0x000000ff0200720c */ /* 0x000fe20003f06270 */
[----:B------:R-:W-:-:S04]  /*0140*/  IMAD.HI.U32 R3, R3, R9, RZ ;  /* 0x0000000903037227 */ /* 0x000fc800078e00ff */
[----:B------:R-:W-:-:S04]  /*0150*/  IMAD.MOV R4, RZ, RZ, -R3 ;  /* 0x000000ffff047224 */ /* 0x000fc800078e0a03 */
[----:B------:R-:W-:-:S05]  /*0160*/  IMAD R9, R0, R4, R9 ;  /* 0x0000000400097224 */ /* 0x000fca00078e0209 */
[----:B------:R-:W-:-:S13]  /*0170*/  ISETP.GT.U32.AND P2, PT, R0, R9, PT ;  /* 0x000000090000720c */ /* 0x000fda0003f44070 */
[----:B------:R-:W-:Y:S01]  /*0180*/  @!P2 IMAD.IADD R9, R9, 0x1, -R0 ;  /* 0x000000010909a824 */ /* 0x000fe200078e0a00 */
[----:B------:R-:W-:-:S04]  /*0190*/  @!P2 IADD3 R3, PT, PT, R3, 0x1, RZ ;  /* 0x000000010303a810 */ /* 0x000fc80007ffe0ff */
[----:B------:R-:W-:-:S13]  /*01a0*/  ISETP.GE.U32.AND P1, PT, R9, R0, PT ;  /* 0x000000000900720c */ /* 0x000fda0003f26070 */
[----:B------:R-:W-:Y:S01]  /*01b0*/  @P1 VIADD R3, R3, 0x1 ;  /* 0x0000000103031836 */ /* 0x000fe20000000000 */
[----:B------:R-:W-:-:S03]  /*01c0*/  ISETP.NE.AND P1, PT, R8, RZ, PT ;  /* 0x000000ff0800720c */ /* 0x000fc60003f25270 */
[----:B------:R-:W-:-:S05]  /*01d0*/  @!P0 IMAD.MOV R3, RZ, RZ, -R3 ;  /* 0x000000ffff038224 */ /* 0x000fca00078e0a03 */
[----:B------:R-:W-:-:S04]  /*01e0*/  SEL R3, R6, R3, !P1 ;  /* 0x0000000306037207 */ /* 0x000fc80004800000 */
[----:B-1----:R-:W-:-:S04]  /*01f0*/  ISETP.GE.AND P0, PT, R3, UR4, PT ;  /* 0x0000000403007c0c */ /* 0x002fc8000bf06270 */
[----:B------:R-:W-:-:S13]  /*0200*/  ISETP.LT.OR P0, PT, R8, RZ, P0 ;  /* 0x000000ff0800720c */ /* 0x000fda0000701670 */
[----:B------:R-:W-:Y:S05]  /*0210*/  @P0 EXIT ;  /* 0x000000000000094d */ /* 0x000fea0003800000 */
[----:B------:R-:W0:Y:S01]  /*0220*/  LDC.64 R4, c[0x0][0x380] ;  /* 0x0000e000ff047b82 */ /* 0x000e220000000a00 */
[----:B------:R-:W1:Y:S07]  /*0230*/  LDCU.64 UR4, c[0x0][0x358] ;  /* 0x00006b00ff0477ac */ /* 0x000e6e0008000a00 */
[----:B------:R-:W2:Y:S01]  /*0240*/  LDC.64 R2, c[0x0][0x390] ;  /* 0x0000e400ff027b82 */ /* 0x000ea20000000a00 */
[----:B0-----:R-:W-:-:S06]  /*0250*/  IMAD.WIDE R4, R7, 0x4, R4 ;  /* 0x0000000407047825 */ /* 0x001fcc00078e0204 */
[----:B-1----:R-:W3:Y:S01]  /*0260*/  LDG.E R5, desc[UR4][R4.64] ;  /* 0x0000000404057981 */ /* 0x002ee2000c1e1900 */
[----:B------:R-:W-:Y:S02]  /*0270*/  ISETP.GE.AND P2, PT, R7, RZ, PT ;  /* 0x000000ff0700720c */ /* 0x000fe40003f46270 */
[----:B------:R-:W-:Y:S02]  /*0280*/  ISETP.GT.U32.AND P0, PT, R0, R9, PT ;  /* 0x000000090000720c */ /* 0x000fe40003f04070 */
[----:B------:R-:W-:-:S04]  /*0290*/  IADD3 R0, PT, PT, R9, -R0, RZ ;  /* 0x8000000009007210 */ /* 0x000fc80007ffe0ff */
[----:B------:R-:W-:-:S05]  /*02a0*/  SEL R9, R0, R9, !P0 ;  /* 0x0000000900097207 */ /* 0x000fca0004000000 */
[----:B------:R-:W-:-:S05]  /*02b0*/  @!P2 IMAD.MOV R9, RZ, RZ, -R9 ;  /* 0x000000ffff09a224 */ /* 0x000fca00078e0a09 */
[----:B------:R-:W-:-:S05]  /*02c0*/  SEL R9, R6, R9, !P1 ;  /* 0x0000000906097207 */ /* 0x000fca0004800000 */
[----:B--2---:R-:W-:-:S05]  /*02d0*/  IMAD.WIDE R2, R9, 0x4, R2 ;  /* 0x0000000409027825 */ /* 0x004fca00078e0202 */
[----:B---3--:R-:W-:Y:S01]  /*02e0*/  REDG.E.ADD.F32.FTZ.RN.STRONG.GPU desc[UR4][R2.64], R5 ;  /* 0x00000005020079a6 */ /* 0x008fe2000c12f304 */
[----:B------:R-:W-:Y:S05]  /*02f0*/  EXIT ;  /* 0x000000000000794d */ /* 0x000fea0003800000 */
.L_x_0:
[----:B------:R-:W-:-:S00]  /*0300*/  BRA `(.L_x_0) ;  /* 0xfffffffc00fc7947 */ /* 0x000fc0000383ffff */
[----:B------:R-:W-:-:S00]  /*0310*/  NOP ;  /* 0x0000000000007918 */ /* 0x000fc00000000000 */
        /* <DEDUP_REMOVED lines=14> */
.L_x_2:


//--------------------- .text._Z22linear_bias_fwd_kernelPKfiiS0_Pf --------------------------
	.section	.text._Z22linear_bias_fwd_kernelPKfiiS0_Pf,"ax",@progbits
	.align	128
        .global         _Z22linear_bias_fwd_kernelPKfiiS0_Pf
        .type           _Z22linear_bias_fwd_kernelPKfiiS0_Pf,@function
        .size           _Z22linear_bias_fwd_kernelPKfiiS0_Pf,(.L_x_3 - _Z22linear_bias_fwd_kernelPKfiiS0_Pf)
        .other          _Z22linear_bias_fwd_kernelPKfiiS0_Pf,@"STO_CUDA_ENTRY STV_DEFAULT"
_Z22linear_bias_fwd_kernelPKfiiS0_Pf:
.text._Z22linear_bias_fwd_kernelPKfiiS0_Pf:
[----:B------:R-:W-:Y:S08]  /*0000*/  LDC R1, c[0x0][0x37c] ;  /* 0x0000df00ff017b82 */ /* 0x000ff00000000800 */
[----:B------:R-:W0:Y:S01]  /*0010*/  LDC R9, c[0x0][0x388] ;  /* 0x0000e200ff097b82 */ /* 0x000e220000000800 */
[----:B------:R-:W1:Y:S07]  /*0020*/  S2R R0, SR_TID.X ;  /* 0x0000000000007919 */ /* 0x000e6e0000002100 */
[----:B------:R-:W1:Y:S08]  /*0030*/  S2UR UR4, SR_CTAID.X ;  /* 0x00000000000479c3 */ /* 0x000e700000002500 */
[----:B------:R-:W1:Y:S01]  /*0040*/  LDC R5, c[0x0][0x360] ;  /* 0x0000d800ff057b82 */ /* 0x000e620000000800 */
[----:B0-----:R-:W-:-:S02]  /*0050*/  IABS R7, R9 ;  /* 0x0000000900077213 */ /* 0x001fc40000000000 */
[----:B------:R-:W-:Y:S02]  /*0060*/  LOP3.LUT R8, RZ, R9, RZ, 0x33, !PT ;  /* 0x00000009ff087212 */ /* 0x000fe400078e33ff */
[----:B------:R-:W0:Y:S01]  /*0070*/  I2F.RP R4, R7 ;  /* 0x0000000700047306 */ /* 0x000e220000209400 */
[----:B-1----:R-:W-:Y:S01]  /*0080*/  IMAD R0, R5, UR4, R0 ;  /* 0x0000000405007c24 */ /* 0x002fe2000f8e0200 */
[----:B------:R-:W1:Y:S06]  /*0090*/  LDCU UR4, c[0x0][0x38c] ;  /* 0x00007180ff0477ac */ /* 0x000e6c0008000800 */
[----:B0-----:R-:W0:Y:S02]  /*00a0*/  MUFU.RCP R4, R4 ;  /* 0x0000000400047308 */ /* 0x001e240000001000 */
[----:B0-----:R-:W-:-:S06]  /*00b0*/  VIADD R2, R4, 0xffffffe ;  /* 0x0ffffffe04027836 */ /* 0x001fcc0000000000 */
[----:B------:R0:W2:Y:S02]  /*00c0*/  F2I.FTZ.U32.TRUNC.NTZ R3, R2 ;  /* 0x0000000200037305 */ /* 0x0000a4000021f000 */
[----:B0-----:R-:W-:Y:S02]  /*00d0*/  IMAD.MOV.U32 R2, RZ, RZ, RZ ;  /* 0x000000ffff027224 */ /* 0x001fe400078e00ff */
[----:B--2---:R-:W-:-:S04]  /*00e0*/  IMAD.MOV R6, RZ, RZ, -R3 ;  /* 0x000000ffff067224 */ /* 0x004fc800078e0a03 */
[----:B------:R-:W-:Y:S01]  /*00f0*/  IMAD R5, R6, R7, RZ ;  /* 0x0000000706057224 */ /* 0x000fe200078e02ff */
[----:B------:R-:W-:-:S03]  /*0100*/  IABS R6, R0 ;  /* 0x0000000000067213 */ /* 0x000fc60000000000 */
[----:B------:R-:W-:Y:S01]  /*0110*/  IMAD.HI.U32 R3, R3, R5, R2 ;  /* 0x0000000503037227 */ /* 0x000fe200078e0002 */
[----:B------:R-:W-:-:S04]  /*0120*/  LOP3.LUT R2, R0, R9, RZ, 0x3c, !PT ;  /* 0x0000000900027212 */ /* 0x000fc800078e3cff */
[----:B------:R-:W-:Y:S01]  /*0130*/  ISETP.GE.AND P0, PT, R2, RZ, PT ;  /* 0x000000ff0200720c */ /* 0x000fe20003f06270 */
[----:B------:R-:W-:-:S05]  /*0140*/  IMAD.HI.U32 R3, R3, R6, RZ ;  /* 0x0000000603037227 */ /* 0x000fca00078e00ff */
[----:B------:R-:W-:-:S05]  /*0150*/  IADD3 R4, PT, PT, -R3, RZ, RZ ;  /* 0x000000ff03047210 */ /* 0x000fca0007ffe1ff */
[----:B------:R-:W-:-:S05]  /*0160*/  IMAD R6, R7, R4, R6 ;  /* 0x0000000407067224 */ /* 0x000fca00078e0206 */
[----:B------:R-:W-:-:S13]  /*0170*/  ISETP.GT.U32.AND P2, PT, R7, R6, PT ;  /* 0x000000060700720c */ /* 0x000fda0003f44070 */
[----:B------:R-:W-:Y:S02]  /*0180*/  @!P2 IMAD.IADD R6, R6, 0x1, -R7 ;  /* 0x000000010606a824 */ /* 0x000fe400078e0a07 */
[----:B------:R-:W-:-:S03]  /*0190*/  @!P2 VIADD R3, R3, 0x1 ;  /* 0x000000010303a836 */ /* 0x000fc60000000000 */
[----:B------:R-:W-:-:S13]  /*01a0*/  ISETP.GE.U32.AND P1, PT, R6, R7, PT ;  /* 0x000000070600720c */ /* 0x000fda0003f26070 */
[----:B------:R-:W-:Y:S02]  /*01b0*/  @P1 IADD3 R3, PT, PT, R3, 0x1, RZ ;  /* 0x0000000103031810 */ /* 0x000fe40007ffe0ff */
[----:B------:R-:W-:-:S03]  /*01c0*/  ISETP.NE.AND P1, PT, R9, RZ, PT ;  /* 0x000000ff0900720c */ /* 0x000fc60003f25270 */
[----:B------:R-:W-:-:S05]  /*01d0*/  @!P0 IMAD.MOV R3, RZ, RZ, -R3 ;  /* 0x000000ffff038224 */ /* 0x000fca00078e0a03 */
[----:B------:R-:W-:-:S04]  /*01e0*/  SEL R3, R8, R3, !P1 ;  /* 0x0000000308037207 */ /* 0x000fc80004800000 */
[----:B-1----:R-:W-:-:S04]  /*01f0*/  ISETP.GE.AND P0, PT, R3, UR4, PT ;  /* 0x0000000403007c0c */ /* 0x002fc8000bf06270 */
[----:B------:R-:W-:-:S13]  /*0200*/  ISETP.LT.OR P0, PT, R9, RZ, P0 ;  /* 0x000000ff0900720c */ /* 0x000fda0000701670 */
[----:B------:R-:W-:Y:S05]  /*0210*/  @P0 EXIT ;  /* 0x000000000000094d */ /* 0x000fea0003800000 */
[----:B------:R-:W0:Y:S01]  /*0220*/  LDC.64 R2, c[0x0][0x380] ;  /* 0x0000e000ff027b82 */ /* 0x000e220000000a00 */
[----:B------:R-:W-:Y:S01]  /*0230*/  ISETP.GE.AND P2, PT, R0, RZ, PT ;  /* 0x000000ff0000720c */ /* 0x000fe20003f46270 */
[----:B------:R-:W1:Y:S01]  /*0240*/  LDCU.64 UR4, c[0x0][0x358] ;  /* 0x00006b00ff0477ac */ /* 0x000e620008000a00 */
[----:B------:R-:W-:Y:S01]  /*0250*/  ISETP.GT.U32.AND P0, PT, R7, R6, PT ;  /* 0x000000060700720c */ /* 0x000fe20003f04070 */
[----:B------:R-:W-:-:S04]  /*0260*/  IMAD.IADD R7, R6, 0x1, -R7 ;  /* 0x0000000106077824 */ /* 0x000fc800078e0a07 */
[----:B------:R-:W2:Y:S01]  /*0270*/  LDC.64 R4, c[0x0][0x390] ;  /* 0x0000e400ff047b82 */ /* 0x000ea20000000a00 */
[----:B------:R-:W-:-:S05]  /*0280*/  SEL R7, R7, R6, !P0 ;  /* 0x0000000607077207 */ /* 0x000fca0004000000 */
[----:B------:R-:W-:-:S04]  /*0290*/  @!P2 IADD3 R7, PT, PT, -R7, RZ, RZ ;  /* 0x000000ff0707a210 */ /* 0x000fc80007ffe1ff */
[----:B------:R-:W-:Y:S01]  /*02a0*/  SEL R7, R8, R7, !P1 ;  /* 0x0000000708077207 */ /* 0x000fe20004800000 */
[----:B0-----:R-:W-:-:S06]  /*02b0*/  IMAD.WIDE R2, R0, 0x4, R2 ;  /* 0x0000000400027825 */ /* 0x001fcc00078e0202 */
[----:B-1----:R-:W3:Y:S01]  /*02c0*/  LDG.E R2, desc[UR4][R2.64] ;  /* 0x0000000402027981 */ /* 0x002ee2000c1e1900 */
[----:B--2---:R-:W-:Y:S02]  /*02d0*/  IMAD.WIDE R4, R7, 0x4, R4 ;  /* 0x0000000407047825 */ /* 0x004fe400078e0204 */
[----:B------:R-:W0:Y:S04]  /*02e0*/  LDC.64 R6, c[0x0][0x398] ;  /* 0x0000e600ff067b82 */ /* 0x000e280000000a00 */
[----:B------:R-:W3:Y:S01]  /*02f0*/  LDG.E R5, desc[UR4][R4.64] ;  /* 0x0000000404057981 */ /* 0x000ee2000c1e1900 */
[----:B0-----:R-:W-:-:S04]  /*0300*/  IMAD.WIDE R6, R0, 0x4, R6 ;  /* 0x0000000400067825 */ /* 0x001fc800078e0206 */
[----:B---3--:R-:W-:-:S05]  /*0310*/  FADD R9, R2, R5 ;  /* 0x0000000502097221 */ /* 0x008fca0000000000 */
[----:B------:R-:W-:Y:S01]  /*0320*/  STG.E desc[UR4][R6.64], R9 ;  /* 0x0000000906007986 */ /* 0x000fe2000c101904 */
[----:B------:R-:W-:Y:S05]  /*0330*/  EXIT ;  /* 0x000000000000794d */ /* 0x000fea0003800000 */
.L_x_1:
        /* <DEDUP_REMOVED lines=12> */
.L_x_3:


//--------------------- .nv.shared.reserved.0     --------------------------
	.section	.nv.shared.reserved.0,"aw",@nobits
	.weak		__nv_reservedSMEM_offset_0_alias
	.size		__nv_reservedSMEM_offset_0_alias, 0, 64
	.other		__nv_reservedSMEM_offset_0_alias,@"STO_CUDA_RESERVED_SHARED STV_DEFAULT"
__nv_reservedSMEM_offset_0_alias:
	.zero		0
	.zero		64


//--------------------- .nv.constant0._Z22linear_bias_bwd_kernelPKfiiPf --------------------------
	.section	.nv.constant0._Z22linear_bias_bwd_kernelPKfiiPf,"a",@progbits
	.sectionflags	@""
	.align	4
.nv.constant0._Z22linear_bias_bwd_kernelPKfiiPf:
	.zero		920


//--------------------- .nv.constant0._Z22linear_bias_fwd_kernelPKfiiS0_Pf --------------------------
	.section	.nv.constant0._Z22linear_bias_fwd_kernelPKfiiS0_Pf,"a",@progbits
	.sectionflags	@""
	.align	4
.nv.constant0._Z22linear_bias_fwd_kernelPKfiiS0_Pf:
	.zero		928


//--------------------- SYMBOLS --------------------------

	.type		.nv.reservedSmem.offset0,@object
	.size		.nv.reservedSmem.offset0,0x4
